//
// Generated by NVIDIA NVVM Compiler
//
// Compiler Build ID: CL-36424714
// Cuda compilation tools, release 13.0, V13.0.88
// Based on NVVM 20.0.0
//

.version 9.0
.target sm_100
.address_size 64

	// .globl	_Z11simple_copyPKdPd

.visible .entry _Z11simple_copyPKdPd(
	.param .u64 .ptr .align 1 _Z11simple_copyPKdPd_param_0,
	.param .u64 .ptr .align 1 _Z11simple_copyPKdPd_param_1
)
{
	.reg .b32 	%r<5>;
	.reg .b64 	%rd<8>;
	.reg .b64 	%fd<2>;

	ld.param.u64 	%rd1, [_Z11simple_copyPKdPd_param_0];
	ld.param.u64 	%rd2, [_Z11simple_copyPKdPd_param_1];
	cvta.to.global.u64 	%rd3, %rd2;
	cvta.to.global.u64 	%rd4, %rd1;
	mov.u32 	%r1, %tid.x;
	mov.u32 	%r2, %ntid.x;
	mov.u32 	%r3, %ctaid.x;
	mad.lo.s32 	%r4, %r2, %r3, %r1;
	mul.wide.u32 	%rd5, %r4, 8;
	add.s64 	%rd6, %rd4, %rd5;
	ld.global.f64 	%fd1, [%rd6];
	add.s64 	%rd7, %rd3, %rd5;
	st.global.f64 	[%rd7], %fd1;
	ret;

}


// ===== COMPILED SASS (sm_100) =====

	.target	sm_100

	.elftype	@"ET_EXEC"


//--------------------- .note.nv.tkinfo           --------------------------
	.section	.note.nv.tkinfo,"",@"SHT_NOTE"
	.sectionflags	@"SHF_NOTE_NV_TKINFO"
	.tkinfo
        /*0018*/ 	.word	0x00000002
        /*0030*/ 	.string	""
        /*0030*/ 	.string	"ptxas"
        /*0030*/ 	.string	"Cuda compilation tools, release 13.0, V13.0.88"
        /*0030*/ 	.string	"Build cuda_13.0.r13.0/compiler.36424714_0"
        /*0030*/ 	.string	"-arch sm_100 -m 64 "



//--------------------- .note.nv.cuinfo           --------------------------
	.section	.note.nv.cuinfo,"",@"SHT_NOTE"
	.sectionflags	@"SHF_NOTE_NV_CUINFO"
        /*0018*/ 	.short	0x0002
        /*001a*/ 	.short	0x0064
        /*001c*/ 	.short	0x0082
	.zero		2


//--------------------- .nv.info                  --------------------------
	.section	.nv.info,"",@"SHT_CUDA_INFO"
	.align	4


	//----- nvinfo : EIATTR_REGCOUNT
	.align		4
        /*0000*/ 	.byte	0x04, 0x2f
        /*0002*/ 	.short	(.L_1 - .L_0)
	.align		4
.L_0:
        /*0004*/ 	.word	index@(_Z11simple_copyPKdPd)
        /*0008*/ 	.word	0x0000000a


	//----- nvinfo : EIATTR_FRAME_SIZE
	.align		4
.L_1:
        /*000c*/ 	.byte	0x04, 0x11
        /*000e*/ 	.short	(.L_3 - .L_2)
	.align		4
.L_2:
        /*0010*/ 	.word	index@(_Z11simple_copyPKdPd)
        /*0014*/ 	.word	0x00000000


	//----- nvinfo : EIATTR_MIN_STACK_SIZE
	.align		4
.L_3:
        /*0018*/ 	.byte	0x04, 0x12
        /*001a*/ 	.short	(.L_5 - .L_4)
	.align		4
.L_4:
        /*001c*/ 	.word	index@(_Z11simple_copyPKdPd)
        /*0020*/ 	.word	0x00000000
.L_5:


//--------------------- .nv.compat                --------------------------
	.section	.nv.compat,"",@"SHT_CUDA_COMPAT_INFO"
	.align	4
        /*0000*/ 	.byte	0x02, 0x09, 0x00, 0x00, 0x02, 0x02, 0x01, 0x00, 0x02, 0x05, 0x05, 0x00, 0x03, 0x07, 0x01, 0x01
        /*0010*/ 	.byte	0x02, 0x03, 0x00, 0x00, 0x02, 0x06, 0x01, 0x00, 0x04, 0x0b, 0x08, 0x00, 0x09, 0x00, 0x00, 0x00
        /*0020*/ 	.byte	0x00, 0x00, 0x00, 0x00


//--------------------- .nv.info._Z11simple_copyPKdPd --------------------------
	.section	.nv.info._Z11simple_copyPKdPd,"",@"SHT_CUDA_INFO"
	.sectionflags	@""
	.align	4


	//----- nvinfo : EIATTR_CUDA_API_VERSION
	.align		4
        /*0000*/ 	.byte	0x04, 0x37
        /*0002*/ 	.short	(.L_7 - .L_6)
.L_6:
        /*0004*/ 	.word	0x00000082


	//----- nvinfo : EIATTR_KPARAM_INFO
	.align		4
.L_7:
        /*0008*/ 	.byte	0x04, 0x17
        /*000a*/ 	.short	(.L_9 - .L_8)
.L_8:
        /*000c*/ 	.word	0x00000000
        /*0010*/ 	.short	0x0001
        /*0012*/ 	.short	0x0008
        /*0014*/ 	.byte	0x00, 0xf5, 0x21, 0x00


	//----- nvinfo : EIATTR_KPARAM_INFO
	.align		4
.L_9:
        /*0018*/ 	.byte	0x04, 0x17
        /*001a*/ 	.short	(.L_11 - .L_10)
.L_10:
        /*001c*/ 	.word	0x00000000
        /*0020*/ 	.short	0x0000
        /*0022*/ 	.short	0x0000
        /*0024*/ 	.byte	0x00, 0xf5, 0x21, 0x00


	//----- nvinfo : EIATTR_SPARSE_MMA_MASK
	.align		4
.L_11:
        /*0028*/ 	.byte	0x03, 0x50
        /*002a*/ 	.short	0x0000


	//----- nvinfo : EIATTR_MAXREG_COUNT
	.align		4
        /*002c*/ 	.byte	0x03, 0x1b
        /*002e*/ 	.short	0x00ff


	//----- nvinfo : EIATTR_MERCURY_ISA_VERSION
	.align		4
        /*0030*/ 	.byte	0x03, 0x5f
        /*0032*/ 	.short	0x0101


	//----- nvinfo : EIATTR_VRC_CTA_INIT_COUNT
	.align		4
        /*0034*/ 	.byte	0x02, 0x4a
	.zero		1
	.zero		1


	//----- nvinfo : EIATTR_EXIT_INSTR_OFFSETS
	.align		4
        /*0038*/ 	.byte	0x04, 0x1c
        /*003a*/ 	.short	(.L_13 - .L_12)


	//   ....[0]....
.L_12:
        /*003c*/ 	.word	0x000000c0


	//----- nvinfo : EIATTR_CBANK_PARAM_SIZE
	.align		4
.L_13:
        /*0040*/ 	.byte	0x03, 0x19
        /*0042*/ 	.short	0x0010


	//----- nvinfo : EIATTR_PARAM_CBANK
	.align		4
        /*0044*/ 	.byte	0x04, 0x0a
        /*0046*/ 	.short	(.L_15 - .L_14)
	.align		4
.L_14:
        /*0048*/ 	.word	index@(.nv.constant0._Z11simple_copyPKdPd)
        /*004c*/ 	.short	0x0380
        /*004e*/ 	.short	0x0010


	//----- nvinfo : EIATTR_SW_WAR
	.align		4
.L_15:
        /*0050*/ 	.byte	0x04, 0x36
        /*0052*/ 	.short	(.L_17 - .L_16)
.L_16:
        /*0054*/ 	.word	0x00000008
.L_17:


//--------------------- .nv.callgraph             --------------------------
	.section	.nv.callgraph,"",@"SHT_CUDA_CALLGRAPH"
	.align	4
	.sectionentsize	8
	.align		4
        /*0000*/ 	.word	0x00000000
	.align		4
        /*0004*/ 	.word	0xffffffff
	.align		4
        /*0008*/ 	.word	0x00000000
	.align		4
        /*000c*/ 	.word	0xfffffffe
	.align		4
        /*0010*/ 	.word	0x00000000
	.align		4
        /*0014*/ 	.word	0xfffffffd
	.align		4
        /*0018*/ 	.word	0x00000000
	.align		4
        /*001c*/ 	.word	0xfffffffc


//--------------------- .text._Z11simple_copyPKdPd --------------------------
	.section	.text._Z11simple_copyPKdPd,"ax",@progbits
	.align	128
        .global         _Z11simple_copyPKdPd
        .type           _Z11simple_copyPKdPd,@function
        .size           _Z11simple_copyPKdPd,(.L_x_1 - _Z11simple_copyPKdPd)
        .other          _Z11simple_copyPKdPd,@"STO_CUDA_ENTRY STV_DEFAULT"
_Z11simple_copyPKdPd:
.text._Z11simple_copyPKdPd:
[----:B------:R-:W-:Y:S01]  /*0000*/  LDC R1, c[0x0][0x37c] ;  /* 0x0000df00ff017b82 */ /* 0x000fe20000000800 */
[----:B------:R-:W0:Y:S07]  /*0010*/  S2R R7, SR_TID.X ;  /* 0x0000000000077919 */ /* 0x000e2e0000002100 */
[----:B------:R-:W1:Y:S01]  /*0020*/  LDC.64 R2, c[0x0][0x380] ;  /* 0x0000e000ff027b82 */ /* 0x000e620000000a00 */
[----:B------:R-:W0:Y:S01]  /*0030*/  LDCU UR6, c[0x0][0x360] ;  /* 0x00006c00ff0677ac */ /* 0x000e220008000800 */
[----:B------:R-:W0:Y:S01]  /*0040*/  S2R R0, SR_CTAID.X ;  /* 0x0000000000007919 */ /* 0x000e220000002500 */
[----:B------:R-:W2:Y:S05]  /*0050*/  LDCU.64 UR4, c[0x0][0x358] ;  /* 0x00006b00ff0477ac */ /* 0x000eaa0008000a00 */
[----:B------:R-:W3:Y:S01]  /*0060*/  LDC.64 R4, c[0x0][0x388] ;  /* 0x0000e200ff047b82 */ /* 0x000ee20000000a00 */
[----:B0-----:R-:W-:-:S04]  /*0070*/  IMAD R7, R0, UR6, R7 ;  /* 0x0000000600077c24 */ /* 0x001fc8000f8e0207 */
[----:B-1----:R-:W-:-:S06]  /*0080*/  IMAD.WIDE.U32 R2, R7, 0x8, R2 ;  /* 0x0000000807027825 */ /* 0x002fcc00078e0002 */
[----:B--2---:R-:W2:Y:S01]  /*0090*/  LDG.E.64 R2, desc[UR4][R2.64] ;  /* 0x0000000402027981 */ /* 0x004ea2000c1e1b00 */
[----:B---3--:R-:W-:-:S05]  /*00a0*/  IMAD.WIDE.U32 R4, R7, 0x8, R4 ;  /* 0x0000000807047825 */ /* 0x008fca00078e0004 */
[----:B--2---:R-:W-:Y:S01]  /*00b0*/  STG.E.64 desc[UR4][R4.64], R2 ;  /* 0x0000000204007986 */ /* 0x004fe2000c101b04 */
[----:B------:R-:W-:Y:S05]  /*00c0*/  EXIT ;  /* 0x000000000000794d */ /* 0x000fea0003800000 */
.L_x_0:
[----:B------:R-:W-:-:S00]  /*00d0*/  BRA `(.L_x_0) ;  /* 0xfffffffc00fc7947 */ /* 0x000fc0000383ffff */
[----:B------:R-:W-:-:S00]  /*00e0*/  NOP ;  /* 0x0000000000007918 */ /* 0x000fc00000000000 */
        /* <DEDUP_REMOVED lines=9> */
.L_x_1:


//--------------------- .nv.shared.reserved.0     --------------------------
	.section	.nv.shared.reserved.0,"aw",@nobits
	.weak		__nv_reservedSMEM_offset_0_alias
	.size		__nv_reservedSMEM_offset_0_alias, 0, 64
	.other		__nv_reservedSMEM_offset_0_alias,@"STO_CUDA_RESERVED_SHARED STV_DEFAULT"
__nv_reservedSMEM_offset_0_alias:
	.zero		0
	.zero		64


//--------------------- .nv.constant0._Z11simple_copyPKdPd --------------------------
	.section	.nv.constant0._Z11simple_copyPKdPd,"a",@progbits
	.sectionflags	@""
	.align	4
.nv.constant0._Z11simple_copyPKdPd:
	.zero		912


//--------------------- SYMBOLS --------------------------

	.type		.nv.reservedSmem.offset0,@object
	.size		.nv.reservedSmem.offset0,0x4
